	.headerflags	@"EF_CUDA_TEXMODE_UNIFIED EF_CUDA_64BIT_ADDRESS EF_CUDA_ACCELERATORS EF_CUDA_SM90 EF_CUDA_VIRTUAL_SM(EF_CUDA_SM90)"
	.elftype	@"ET_EXEC"


//--------------------- .nv.info                  --------------------------
	.section	.nv.info,"",@"SHT_CUDA_INFO"
	.align	4


	//----- nvinfo : EIATTR_REGCOUNT
	.align		4
        /*0000*/ 	.byte	0x04, 0x2f
        /*0002*/ 	.short	(.L_3 - .L_2)
	.align		4
.L_2:
        /*0004*/ 	.word	index@(triton_poi_fused__native_batch_norm_legit_no_training_relu_threshold_backward_22)
        /*0008*/ 	.word	0x00000028


	//----- nvinfo : EIATTR_MIN_STACK_SIZE
	.align		4
.L_3:
        /*000c*/ 	.byte	0x04, 0x12
        /*000e*/ 	.short	(.L_5 - .L_4)
	.align		4
.L_4:
        /*0010*/ 	.word	index@(triton_poi_fused__native_batch_norm_legit_no_training_relu_threshold_backward_22)
        /*0014*/ 	.word	0x00000000


	//----- nvinfo : EIATTR_FRAME_SIZE
	.align		4
.L_5:
        /*0018*/ 	.byte	0x04, 0x11
        /*001a*/ 	.short	(.L_7 - .L_6)
	.align		4
.L_6:
        /*001c*/ 	.word	index@(triton_poi_fused__native_batch_norm_legit_no_training_relu_threshold_backward_22)
        /*0020*/ 	.word	0x00000000


	//----- nvinfo : EIATTR_MIN_STACK_SIZE
	.align		4
.L_7:
        /*0024*/ 	.byte	0x04, 0x12
        /*0026*/ 	.short	(.L_9 - .L_8)
	.align		4
.L_8:
        /*0028*/ 	.word	index@(triton_poi_fused__native_batch_norm_legit_no_training_relu_threshold_backward_22)
        /*002c*/ 	.word	0x00000000
.L_9:


//--------------------- .nv.info.triton_poi_fused__native_batch_norm_legit_no_training_relu_threshold_backward_22 --------------------------
	.section	.nv.info.triton_poi_fused__native_batch_norm_legit_no_training_relu_threshold_backward_22,"",@"SHT_CUDA_INFO"
	.sectionflags	@""
	.align	4


	//----- nvinfo : EIATTR_CUDA_API_VERSION
	.align		4
        /*0000*/ 	.byte	0x04, 0x37
        /*0002*/ 	.short	(.L_11 - .L_10)
.L_10:
        /*0004*/ 	.word	0x0000007c


	//----- nvinfo : EIATTR_KPARAM_INFO
	.align		4
.L_11:
        /*0008*/ 	.byte	0x04, 0x17
        /*000a*/ 	.short	(.L_13 - .L_12)
.L_12:
        /*000c*/ 	.word	0x00000000
        /*0010*/ 	.short	0x0008
        /*0012*/ 	.short	0x003c
        /*0014*/ 	.byte	0x00, 0xf0, 0x11, 0x00


	//----- nvinfo : EIATTR_KPARAM_INFO
	.align		4
.L_13:
        /*0018*/ 	.byte	0x04, 0x17
        /*001a*/ 	.short	(.L_15 - .L_14)
.L_14:
        /*001c*/ 	.word	0x00000000
        /*0020*/ 	.short	0x0007
        /*0022*/ 	.short	0x0038
        /*0024*/ 	.byte	0x00, 0xf0, 0x11, 0x00


	//----- nvinfo : EIATTR_KPARAM_INFO
	.align		4
.L_15:
        /*0028*/ 	.byte	0x04, 0x17
        /*002a*/ 	.short	(.L_17 - .L_16)
.L_16:
        /*002c*/ 	.word	0x00000000
        /*0030*/ 	.short	0x0006
        /*0032*/ 	.short	0x0030
        /*0034*/ 	.byte	0x00, 0xf4, 0x21, 0x00


	//----- nvinfo : EIATTR_KPARAM_INFO
	.align		4
.L_17:
        /*0038*/ 	.byte	0x04, 0x17
        /*003a*/ 	.short	(.L_19 - .L_18)
.L_18:
        /*003c*/ 	.word	0x00000000
        /*0040*/ 	.short	0x0005
        /*0042*/ 	.short	0x0028
        /*0044*/ 	.byte	0x00, 0xf4, 0x21, 0x00


	//----- nvinfo : EIATTR_KPARAM_INFO
	.align		4
.L_19:
        /*0048*/ 	.byte	0x04, 0x17
        /*004a*/ 	.short	(.L_21 - .L_20)
.L_20:
        /*004c*/ 	.word	0x00000000
        /*0050*/ 	.short	0x0004
        /*0052*/ 	.short	0x0020
        /*0054*/ 	.byte	0x00, 0xf4, 0x21, 0x00


	//----- nvinfo : EIATTR_KPARAM_INFO
	.align		4
.L_21:
        /*0058*/ 	.byte	0x04, 0x17
        /*005a*/ 	.short	(.L_23 - .L_22)
.L_22:
        /*005c*/ 	.word	0x00000000
        /*0060*/ 	.short	0x0003
        /*0062*/ 	.short	0x0018
        /*0064*/ 	.byte	0x00, 0xf4, 0x21, 0x00


	//----- nvinfo : EIATTR_KPARAM_INFO
	.align		4
.L_23:
        /*0068*/ 	.byte	0x04, 0x17
        /*006a*/ 	.short	(.L_25 - .L_24)
.L_24:
        /*006c*/ 	.word	0x00000000
        /*0070*/ 	.short	0x0002
        /*0072*/ 	.short	0x0010
        /*0074*/ 	.byte	0x00, 0xf4, 0x21, 0x00


	//----- nvinfo : EIATTR_KPARAM_INFO
	.align		4
.L_25:
        /*0078*/ 	.byte	0x04, 0x17
        /*007a*/ 	.short	(.L_27 - .L_26)
.L_26:
        /*007c*/ 	.word	0x00000000
        /*0080*/ 	.short	0x0001
        /*0082*/ 	.short	0x0008
        /*0084*/ 	.byte	0x00, 0xf4, 0x21, 0x00


	//----- nvinfo : EIATTR_KPARAM_INFO
	.align		4
.L_27:
        /*0088*/ 	.byte	0x04, 0x17
        /*008a*/ 	.short	(.L_29 - .L_28)
.L_28:
        /*008c*/ 	.word	0x00000000
        /*0090*/ 	.short	0x0000
        /*0092*/ 	.short	0x0000
        /*0094*/ 	.byte	0x00, 0xf4, 0x21, 0x00


	//----- nvinfo : EIATTR_SPARSE_MMA_MASK
	.align		4
.L_29:
        /*0098*/ 	.byte	0x03, 0x50
        /*009a*/ 	.short	0x0000


	//----- nvinfo : EIATTR_MAXREG_COUNT
	.align		4
        /*009c*/ 	.byte	0x03, 0x1b
        /*009e*/ 	.short	0x00ff


	//----- nvinfo : EIATTR_EXIT_INSTR_OFFSETS
	.align		4
        /*00a0*/ 	.byte	0x04, 0x1c
        /*00a2*/ 	.short	(.L_31 - .L_30)


	//   ....[0]....
.L_30:
        /*00a4*/ 	.word	0x00001830


	//   ....[1]....
        /*00a8*/ 	.word	0x00001850


	//----- nvinfo : EIATTR_REQNTID
	.align		4
.L_31:
        /*00ac*/ 	.byte	0x04, 0x10
        /*00ae*/ 	.short	(.L_33 - .L_32)
.L_32:
        /*00b0*/ 	.word	0x00000100
        /*00b4*/ 	.word	0x00000001
        /*00b8*/ 	.word	0x00000001


	//----- nvinfo : EIATTR_CBANK_PARAM_SIZE
	.align		4
.L_33:
        /*00bc*/ 	.byte	0x03, 0x19
        /*00be*/ 	.short	0x0040


	//----- nvinfo : EIATTR_PARAM_CBANK
	.align		4
        /*00c0*/ 	.byte	0x04, 0x0a
        /*00c2*/ 	.short	(.L_35 - .L_34)
	.align		4
.L_34:
        /*00c4*/ 	.word	index@(.nv.constant0.triton_poi_fused__native_batch_norm_legit_no_training_relu_threshold_backward_22)
        /*00c8*/ 	.short	0x0210
        /*00ca*/ 	.short	0x0040


	//----- nvinfo : EIATTR_SW_WAR
	.align		4
.L_35:
        /*00cc*/ 	.byte	0x04, 0x36
        /*00ce*/ 	.short	(.L_37 - .L_36)
.L_36:
        /*00d0*/ 	.word	0x00000008
.L_37:


//--------------------- .nv.callgraph             --------------------------
	.section	.nv.callgraph,"",@"SHT_CUDA_CALLGRAPH"
	.align	4
	.sectionentsize	8
	.align		4
        /*0000*/ 	.word	0x00000000
	.align		4
        /*0004*/ 	.word	0xffffffff
	.align		4
        /*0008*/ 	.word	0x00000000
	.align		4
        /*000c*/ 	.word	0xfffffffe
	.align		4
        /*0010*/ 	.word	0x00000000
	.align		4
        /*0014*/ 	.word	0xfffffffd
	.align		4
        /*0018*/ 	.word	0x00000000
	.align		4
        /*001c*/ 	.word	0xfffffffc


//--------------------- .nv.constant4             --------------------------
	.section	.nv.constant4,"a",@progbits
	.align	8
	.align		8
.nv.constant4:
        /*0000*/ 	.dword	_$_str
	.align		8
        /*0008*/ 	.dword	_$_str_$_2


//--------------------- .text.triton_poi_fused__native_batch_norm_legit_no_training_relu_threshold_backward_22 --------------------------
	.section	.text.triton_poi_fused__native_batch_norm_legit_no_training_relu_threshold_backward_22,"ax",@progbits
	.sectionflags	@"SHF_BARRIERS=1"
	.align	128
        .global         triton_poi_fused__native_batch_norm_legit_no_training_relu_threshold_backward_22
        .type           triton_poi_fused__native_batch_norm_legit_no_training_relu_threshold_backward_22,@function
        .size           triton_poi_fused__native_batch_norm_legit_no_training_relu_threshold_backward_22,(.L_x_1 - triton_poi_fused__native_batch_norm_legit_no_training_relu_threshold_backward_22)
        .other          triton_poi_fused__native_batch_norm_legit_no_training_relu_threshold_backward_22,@"STO_CUDA_ENTRY STV_DEFAULT"
triton_poi_fused__native_batch_norm_legit_no_training_relu_threshold_backward_22:
.text.triton_poi_fused__native_batch_norm_legit_no_training_relu_threshold_backward_22:
[----:B------:R-:W0:Y:S01]  /*0000*/  LDC R1, c[0x0][0x28] ;  /* 0x00000a00ff017b82 */ /* 0x000e220000000800 */
[----:B------:R-:W1:Y:S07]  /*0010*/  S2R R4, SR_TID.X ;  /* 0x0000000000047919 */ /* 0x000e6e0000002100 */
[----:B------:R-:W2:Y:S01]  /*0020*/  LDC.64 R20, c[0x0][0x210] ;  /* 0x00008400ff147b82 */ /* 0x000ea20000000a00 */
[----:B------:R-:W-:Y:S02]  /*0030*/  CS2R R16, SRZ ;  /* 0x0000000000107805 */ /* 0x000fe4000001ff00 */
[----:B------:R-:W-:Y:S01]  /*0040*/  CS2R R18, SRZ ;  /* 0x0000000000127805 */ /* 0x000fe2000001ff00 */
[----:B------:R-:W3:Y:S01]  /*0050*/  S2R R5, SR_CTAID.Y ;  /* 0x0000000000057919 */ /* 0x000ee20000002600 */
[----:B------:R-:W-:Y:S01]  /*0060*/  CS2R R22, SRZ ;  /* 0x0000000000167805 */ /* 0x000fe2000001ff00 */
[----:B------:R-:W-:Y:S01]  /*0070*/  ULDC.64 UR6, c[0x0][0x208] ;  /* 0x0000820000067ab9 */ /* 0x000fe20000000a00 */
[----:B------:R-:W4:Y:S01]  /*0080*/  S2R R6, SR_CTAID.X ;  /* 0x0000000000067919 */ /* 0x000f220000002500 */
[----:B------:R-:W5:Y:S08]  /*0090*/  S2UR UR5, SR_CgaCtaId ;  /* 0x00000000000579c3 */ /* 0x000f700000008800 */
[----:B------:R-:W2:Y:S01]  /*00a0*/  LDC.64 R30, c[0x0][0x220] ;  /* 0x00008800ff1e7b82 */ /* 0x000ea20000000a00 */
[----:B-1----:R-:W-:Y:S01]  /*00b0*/  IMAD.SHL.U32 R2, R4, 0x10, RZ ;  /* 0x0000001004027824 */ /* 0x002fe200078e00ff */
[----:B------:R-:W-:-:S02]  /*00c0*/  SHF.R.U32.HI R7, RZ, 0x4, R4 ;  /* 0x00000004ff077819 */ /* 0x000fc40000011604 */
[--C-:B---3--:R-:W-:Y:S02]  /*00d0*/  SHF.R.S32.HI R28, RZ, 0x17, R5.reuse ;  /* 0x00000017ff1c7819 */ /* 0x108fe40000011405 */
[----:B------:R-:W-:Y:S02]  /*00e0*/  LOP3.LUT R0, R2, 0xf0, RZ, 0xc0, !PT ;  /* 0x000000f002007812 */ /* 0x000fe400078ec0ff */
[----:B------:R-:W-:Y:S02]  /*00f0*/  SGXT R28, R28, 0x1 ;  /* 0x000000011c1c781a */ /* 0x000fe40000000200 */
[----:B------:R-:W-:-:S04]  /*0100*/  PRMT R0, R0, 0x6540, R5 ;  /* 0x0000654000007816 */ /* 0x000fc80000000005 */
[----:B------:R-:W-:Y:S02]  /*0110*/  SHF.R.S32.HI R3, RZ, 0x1f, R0 ;  /* 0x0000001fff037819 */ /* 0x000fe40000011400 */
[----:B------:R-:W-:Y:S02]  /*0120*/  LOP3.LUT R9, R0, 0x8, RZ, 0xfc, !PT ;  /* 0x0000000800097812 */ /* 0x000fe400078efcff */
[----:B------:R-:W-:Y:S01]  /*0130*/  LEA.HI R8, R3, R0, RZ, 0x9 ;  /* 0x0000000003087211 */ /* 0x000fe200078f48ff */
[----:B----4-:R-:W-:Y:S01]  /*0140*/  IMAD.SHL.U32 R3, R6, 0x10, RZ ;  /* 0x0000001006037824 */ /* 0x010fe200078e00ff */
[----:B------:R-:W-:Y:S02]  /*0150*/  SGXT.U32 R6, R7, 0x4 ;  /* 0x000000040706781a */ /* 0x000fe40000000000 */
[----:B------:R-:W-:Y:S01]  /*0160*/  LOP3.LUT R11, R0, 0xc, RZ, 0xfc, !PT ;  /* 0x0000000c000b7812 */ /* 0x000fe200078efcff */
[----:B------:R-:W-:Y:S01]  /*0170*/  IMAD.SHL.U32 R7, R8, 0x100, RZ ;  /* 0x0000010008077824 */ /* 0x000fe200078e00ff */
[----:B------:R-:W-:-:S02]  /*0180*/  LOP3.LUT R6, R3, R6, RZ, 0xfc, !PT ;  /* 0x0000000603067212 */ /* 0x000fc400078efcff */
[----:B------:R-:W-:Y:S02]  /*0190*/  LEA.HI R10, R28, R9, RZ, 0x9 ;  /* 0x000000091c0a7211 */ /* 0x000fe400078f48ff */
[----:B------:R-:W-:Y:S02]  /*01a0*/  LOP3.LUT R7, R7, 0xfffe0000, RZ, 0xc0, !PT ;  /* 0xfffe000007077812 */ /* 0x000fe400078ec0ff */
[----:B------:R-:W-:Y:S02]  /*01b0*/  ISETP.GE.AND P0, PT, R6, 0x100, PT ;  /* 0x000001000600780c */ /* 0x000fe40003f06270 */
[----:B------:R-:W-:Y:S01]  /*01c0*/  LEA.HI R12, R28, R11, RZ, 0x9 ;  /* 0x0000000b1c0c7211 */ /* 0x000fe200078f48ff */
[----:B------:R-:W-:Y:S01]  /*01d0*/  IMAD R14, R6, 0x200, R7 ;  /* 0x00000200060e7824 */ /* 0x000fe200078e0207 */
[----:B------:R-:W-:Y:S02]  /*01e0*/  LOP3.LUT R7, R0, 0x4, RZ, 0xfc, !PT ;  /* 0x0000000400077812 */ /* 0x000fe400078efcff */
[----:B------:R-:W-:-:S02]  /*01f0*/  LOP3.LUT R13, R8, 0xfffffe00, RZ, 0xc0, !PT ;  /* 0xfffffe00080d7812 */ /* 0x000fc400078ec0ff */
[-C--:B------:R-:W-:Y:S02]  /*0200*/  LEA.HI R6, R28, R7.reuse, RZ, 0x9 ;  /* 0x000000071c067211 */ /* 0x080fe400078f48ff */
[----:B------:R-:W-:Y:S02]  /*0210*/  LOP3.LUT R10, R10, 0xfffffe00, RZ, 0xc0, !PT ;  /* 0xfffffe000a0a7812 */ /* 0x000fe400078ec0ff */
[----:B------:R-:W-:Y:S02]  /*0220*/  LOP3.LUT R6, R6, 0xfffffe00, RZ, 0xc0, !PT ;  /* 0xfffffe0006067812 */ /* 0x000fe400078ec0ff */
[----:B------:R-:W-:Y:S02]  /*0230*/  LOP3.LUT R12, R12, 0xfffffe00, RZ, 0xc0, !PT ;  /* 0xfffffe000c0c7812 */ /* 0x000fe400078ec0ff */
[C---:B------:R-:W-:Y:S02]  /*0240*/  IADD3 R27, R14.reuse, R7, -R6 ;  /* 0x000000070e1b7210 */ /* 0x040fe40007ffe806 */
[----:B------:R-:W-:-:S02]  /*0250*/  IADD3 R0, R14, R0, -R13 ;  /* 0x000000000e007210 */ /* 0x000fc40007ffe80d */
[C---:B------:R-:W-:Y:S01]  /*0260*/  IADD3 R25, R14.reuse, R9, -R10 ;  /* 0x000000090e197210 */ /* 0x040fe20007ffe80a */
[----:B--2---:R-:W-:Y:S01]  /*0270*/  IMAD.WIDE R26, R27, 0x4, R20 ;  /* 0x000000041b1a7825 */ /* 0x004fe200078e0214 */
[----:B------:R-:W-:Y:S02]  /*0280*/  IADD3 R7, R14, R11, -R12 ;  /* 0x0000000b0e077210 */ /* 0x000fe40007ffe80c */
[----:B------:R-:W-:Y:S02]  /*0290*/  CS2R R8, SRZ ;  /* 0x0000000000087805 */ /* 0x000fe4000001ff00 */
[----:B------:R-:W-:Y:S01]  /*02a0*/  CS2R R10, SRZ ;  /* 0x00000000000a7805 */ /* 0x000fe2000001ff00 */
[--C-:B------:R-:W-:Y:S01]  /*02b0*/  IMAD.WIDE R24, R25, 0x4, R20.reuse ;  /* 0x0000000419187825 */ /* 0x100fe200078e0214 */
[----:B------:R-:W-:Y:S02]  /*02c0*/  CS2R R12, SRZ ;  /* 0x00000000000c7805 */ /* 0x000fe4000001ff00 */
[----:B------:R-:W-:Y:S01]  /*02d0*/  CS2R R14, SRZ ;  /* 0x00000000000e7805 */ /* 0x000fe2000001ff00 */
[--C-:B------:R-:W-:Y:S01]  /*02e0*/  IMAD.WIDE R6, R7, 0x4, R20.reuse ;  /* 0x0000000407067825 */ /* 0x100fe200078e0214 */
[----:B------:R1:W2:Y:S03]  /*02f0*/  @!P0 LDG.E.EL.128 R16, desc[UR6][R24.64] ;  /* 0x0000000618108981 */ /* 0x0002a6000c2e1d00 */
[----:B------:R-:W-:Y:S01]  /*0300*/  IMAD.WIDE R32, R0, 0x4, R20 ;  /* 0x0000000400207825 */ /* 0x000fe200078e0214 */
[----:B------:R-:W-:Y:S01]  /*0310*/  CS2R R20, SRZ ;  /* 0x0000000000147805 */ /* 0x000fe2000001ff00 */
[----:B------:R-:W3:Y:S04]  /*0320*/  @!P0 LDG.E.EL.128 R12, desc[UR6][R26.64] ;  /* 0x000000061a0c8981 */ /* 0x000ee8000c2e1d00 */
[----:B------:R4:W3:Y:S01]  /*0330*/  @!P0 LDG.E.EL.128 R8, desc[UR6][R32.64] ;  /* 0x0000000620088981 */ /* 0x0008e2000c2e1d00 */
[----:B------:R-:W-:Y:S01]  /*0340*/  LOP3.LUT R35, R4, 0xf0, RZ, 0xc0, !PT ;  /* 0x000000f004237812 */ /* 0x000fe200078ec0ff */
[----:B------:R-:W-:Y:S01]  /*0350*/  UMOV UR4, 0x400 ;  /* 0x0000040000047882 */ /* 0x000fe20000000000 */
[----:B------:R-:W-:Y:S01]  /*0360*/  LOP3.LUT R2, R2, 0xff0, RZ, 0xc0, !PT ;  /* 0x00000ff002027812 */ /* 0x000fe200078ec0ff */
[----:B------:R4:W3:Y:S01]  /*0370*/  @!P0 LDG.E.EL.128 R20, desc[UR6][R6.64] ;  /* 0x0000000606148981 */ /* 0x0008e2000c2e1d00 */
[----:B-----5:R-:W-:Y:S01]  /*0380*/  UPRMT UR4, UR5, 0x654, UR4 ;  /* 0x0000065405047896 */ /* 0x020fe20008000004 */
[----:B------:R-:W-:Y:S01]  /*0390*/  PRMT R29, R4, 0x6540, R5 ;  /* 0x00006540041d7816 */ /* 0x000fe20000000005 */
[----:B-1----:R-:W1:Y:S01]  /*03a0*/  LDC.64 R24, c[0x0][0x218] ;  /* 0x00008600ff187b82 */ /* 0x002e620000000a00 */
[----:B------:R-:W-:-:S05]  /*03b0*/  IMAD.IADD R2, R2, 0x1, R35 ;  /* 0x0000000102027824 */ /* 0x000fca00078e0223 */
[----:B----4-:R-:W-:Y:S02]  /*03c0*/  LEA R32, R2, UR4, 0x2 ;  /* 0x0000000402207c11 */ /* 0x010fe4000f8e10ff */
[----:B------:R-:W-:-:S04]  /*03d0*/  LEA.HI R28, R28, R29, RZ, 0x9 ;  /* 0x0000001d1c1c7211 */ /* 0x000fc800078f48ff */
[----:B------:R-:W-:-:S05]  /*03e0*/  LOP3.LUT R28, R28, 0xfffffe00, RZ, 0xc0, !PT ;  /* 0xfffffe001c1c7812 */ /* 0x000fca00078ec0ff */
[----:B0-----:R-:W-:Y:S02]  /*03f0*/  IMAD.IADD R7, R29, 0x1, -R28 ;  /* 0x000000011d077824 */ /* 0x001fe400078e0a1c */
[----:B------:R-:W0:Y:S02]  /*0400*/  LDC.64 R28, c[0x0][0x228] ;  /* 0x00008a00ff1c7b82 */ /* 0x000e240000000a00 */
[----:B------:R-:W-:-:S06]  /*0410*/  IMAD.WIDE R26, R7, 0x4, R30 ;  /* 0x00000004071a7825 */ /* 0x000fcc00078e021e */
[----:B------:R-:W4:Y:S01]  /*0420*/  LDC.64 R30, c[0x0][0x230] ;  /* 0x00008c00ff1e7b82 */ /* 0x000f220000000a00 */
[----:B-1----:R-:W-:-:S04]  /*0430*/  IMAD.WIDE R24, R7, 0x4, R24 ;  /* 0x0000000407187825 */ /* 0x002fc800078e0218 */
[C---:B----4-:R-:W-:Y:S01]  /*0440*/  IMAD.WIDE R30, R7.reuse, 0x4, R30 ;  /* 0x00000004071e7825 */ /* 0x050fe200078e021e */
[----:B--2---:R-:W-:Y:S04]  /*0450*/  STS.128 [R32+0x20], R16 ;  /* 0x0000201020007388 */ /* 0x004fe80000000c00 */
[----:B---3--:R-:W-:Y:S04]  /*0460*/  STS.128 [R32+0x10], R12 ;  /* 0x0000100c20007388 */ /* 0x008fe80000000c00 */
[----:B------:R0:W-:Y:S04]  /*0470*/  STS.128 [R32], R8 ;  /* 0x0000000820007388 */ /* 0x0001e80000000c00 */
[----:B------:R1:W-:Y:S01]  /*0480*/  STS.128 [R32+0x30], R20 ;  /* 0x0000301420007388 */ /* 0x0003e20000000c00 */
[----:B------:R-:W-:Y:S06]  /*0490*/  BAR.SYNC.DEFER_BLOCKING 0x0 ;  /* 0x0000000000007b1d */ /* 0x000fec0000010000 */
[----:B------:R-:W2:Y:S04]  /*04a0*/  LDG.E.EL R26, desc[UR6][R26.64] ;  /* 0x000000061a1a7981 */ /* 0x000ea8000c2e1900 */
[----:B------:R3:W4:Y:S01]  /*04b0*/  LDG.E.EL R6, desc[UR6][R24.64] ;  /* 0x0000000618067981 */ /* 0x000722000c2e1900 */
[----:B0-----:R-:W-:-:S03]  /*04c0*/  IMAD.WIDE R8, R7, 0x4, R28 ;  /* 0x0000000407087825 */ /* 0x001fc600078e021c */
[----:B------:R-:W5:Y:S04]  /*04d0*/  LDG.E.EL R30, desc[UR6][R30.64] ;  /* 0x000000061e1e7981 */ /* 0x000f68000c2e1900 */
[----:B------:R0:W5:Y:S01]  /*04e0*/  LDG.E.EL R11, desc[UR6][R8.64] ;  /* 0x00000006080b7981 */ /* 0x000162000c2e1900 */
[----:B------:R-:W-:-:S04]  /*04f0*/  LOP3.LUT R7, R4, 0xff, RZ, 0xc0, !PT ;  /* 0x000000ff04077812 */ /* 0x000fc800078ec0ff */
[----:B------:R-:W-:-:S05]  /*0500*/  LEA R10, R7, UR4, 0x2 ;  /* 0x00000004070a7c11 */ /* 0x000fca000f8e10ff */
[----:B------:R-:W4:Y:S04]  /*0510*/  LDS R29, [R10] ;  /* 0x000000000a1d7984 */ /* 0x000f280000000800 */
[----:B------:R-:W0:Y:S04]  /*0520*/  LDS R12, [R10+0x1100] ;  /* 0x001100000a0c7984 */ /* 0x000e280000000800 */
[----:B------:R-:W0:Y:S04]  /*0530*/  LDS R32, [R10+0x2200] ;  /* 0x002200000a207984 */ /* 0x000e280000000800 */
[----:B------:R-:W0:Y:S04]  /*0540*/  LDS R37, [R10+0x440] ;  /* 0x000440000a257984 */ /* 0x000e280000000800 */
[----:B------:R-:W1:Y:S04]  /*0550*/  LDS R36, [R10+0x3300] ;  /* 0x003300000a247984 */ /* 0x000e680000000800 */
[----:B---3--:R-:W3:Y:S04]  /*0560*/  LDS R24, [R10+0x3b80] ;  /* 0x003b80000a187984 */ /* 0x008ee80000000800 */
[----:B------:R-:W1:Y:S04]  /*0570*/  LDS R35, [R10+0x1540] ;  /* 0x001540000a237984 */ /* 0x000e680000000800 */
[----:B------:R-:W1:Y:S04]  /*0580*/  LDS R33, [R10+0x2640] ;  /* 0x002640000a217984 */ /* 0x000e680000000800 */
[----:B------:R-:W1:Y:S04]  /*0590*/  LDS R27, [R10+0x3740] ;  /* 0x003740000a1b7984 */ /* 0x000e680000000800 */
[----:B------:R-:W1:Y:S04]  /*05a0*/  LDS R23, [R10+0x880] ;  /* 0x000880000a177984 */ /* 0x000e680000000800 */
[----:B------:R-:W1:Y:S04]  /*05b0*/  LDS R25, [R10+0x3fc0] ;  /* 0x003fc0000a197984 */ /* 0x000e680000000800 */
[----:B------:R-:W1:Y:S04]  /*05c0*/  LDS R21, [R10+0xcc0] ;  /* 0x000cc0000a157984 */ /* 0x000e680000000800 */
[----:B------:R-:W2:Y:S04]  /*05d0*/  LDS R15, [R10+0x1980] ;  /* 0x001980000a0f7984 */ /* 0x000ea80000000800 */
[----:B0-----:R-:W-:Y:S01]  /*05e0*/  LDS R9, [R10+0x2a80] ;  /* 0x002a80000a097984 */ /* 0x001fe20000000800 */
[----:B------:R-:W0:Y:S03]  /*05f0*/  S2UR UR4, SR_CgaCtaId ;  /* 0x00000000000479c3 */ /* 0x000e260000008800 */
[----:B------:R-:W-:Y:S01]  /*0600*/  LDS R7, [R10+0x2ec0] ;  /* 0x002ec0000a077984 */ /* 0x000fe20000000800 */
[----:B------:R-:W-:Y:S01]  /*0610*/  IMAD.MOV.U32 R8, RZ, RZ, 0x3e800000 ;  /* 0x3e800000ff087424 */ /* 0x000fe200078e00ff */
[----:B------:R-:W-:Y:S01]  /*0620*/  UMOV UR5, 0x400 ;  /* 0x0000040000057882 */ /* 0x000fe20000000000 */
[----:B------:R-:W-:-:S05]  /*0630*/  IMAD.SHL.U32 R16, R4, 0x10, RZ ;  /* 0x0000001004107824 */ /* 0x000fca00078e00ff */
[----:B------:R-:W-:Y:S01]  /*0640*/  LOP3.LUT R16, R16, 0xff0, RZ, 0xc0, !PT ;  /* 0x00000ff010107812 */ /* 0x000fe200078ec0ff */
[----:B0-----:R-:W-:-:S06]  /*0650*/  UPRMT UR4, UR4, 0x654, UR5 ;  /* 0x0000065404047896 */ /* 0x001fcc0008000005 */
[C---:B------:R-:W-:Y:S01]  /*0660*/  LEA.HI R17, R16.reuse, UR4, RZ, 0x1e ;  /* 0x0000000410117c11 */ /* 0x040fe2000f8ff0ff */
[----:B-1----:R-:W0:Y:S04]  /*0670*/  S2R R20, SR_TID.X ;  /* 0x0000000000147919 */ /* 0x002e280000002100 */
[----:B------:R-:W-:Y:S02]  /*0680*/  IMAD R17, R16, 0x4, R17 ;  /* 0x0000000410117824 */ /* 0x000fe400078e0211 */
[----:B0-----:R-:W-:-:S05]  /*0690*/  IMAD.SHL.U32 R20, R20, 0x4, RZ ;  /* 0x0000000414147824 */ /* 0x001fca00078e00ff */
[----:B------:R-:W-:Y:S01]  /*06a0*/  LOP3.LUT R20, R20, 0x3fc, RZ, 0xc0, !PT ;  /* 0x000003fc14147812 */ /* 0x000fe200078ec0ff */
[----:B--2---:R-:W-:-:S04]  /*06b0*/  FADD R13, R26, 9.9999997473787516356e-06 ;  /* 0x3727c5ac1a0d7421 */ /* 0x004fc80000000000 */
[----:B------:R0:W1:Y:S02]  /*06c0*/  MUFU.SQRT R14, R13 ;  /* 0x0000000d000e7308 */ /* 0x0000640000002000 */
[----:B0-----:R-:W0:Y:S01]  /*06d0*/  LDS R13, [R10+0x1dc0] ;  /* 0x001dc0000a0d7984 */ /* 0x001e220000000800 */
[C---:B-1----:R-:W-:Y:S02]  /*06e0*/  FSETP.GT.AND P1, PT, R14.reuse, 8.50705917302346158658e+37, PT ;  /* 0x7e8000000e00780b */ /* 0x042fe40003f24000 */
[----:B------:R-:W-:-:S11]  /*06f0*/  FSETP.GEU.AND P2, PT, R14, 1.175494350822287508e-38, PT ;  /* 0x008000000e00780b */ /* 0x000fd60003f4e000 */
[----:B------:R-:W-:-:S04]  /*0700*/  @P1 FMUL R14, R14, 0.25 ;  /* 0x3e8000000e0e1820 */ /* 0x000fc80000400000 */
[----:B------:R-:W-:-:S04]  /*0710*/  @!P2 FMUL R14, R14, 16777216 ;  /* 0x4b8000000e0ea820 */ /* 0x000fc80000400000 */
[----:B------:R-:W1:Y:S01]  /*0720*/  MUFU.RCP R19, R14 ;  /* 0x0000000e00137308 */ /* 0x000e620000001000 */
[----:B------:R-:W-:Y:S01]  /*0730*/  FSEL R8, R8, 1, P1 ;  /* 0x3f80000008087808 */ /* 0x000fe20000800000 */
[--C-:B----4-:R-:W-:Y:S01]  /*0740*/  FADD R31, R29, -R6.reuse ;  /* 0x800000061d1f7221 */ /* 0x110fe20000000000 */
[----:B------:R-:W-:-:S03]  /*0750*/  FADD R29, R12, -R6 ;  /* 0x800000060c1d7221 */ /* 0x000fc60000000000 */
[----:B------:R-:W-:Y:S01]  /*0760*/  @!P2 FMUL R8, R8, 16777216 ;  /* 0x4b8000000808a820 */ /* 0x000fe20000400000 */
[--C-:B------:R-:W-:Y:S01]  /*0770*/  FADD R32, R32, -R6.reuse ;  /* 0x8000000620207221 */ /* 0x100fe20000000000 */
[--C-:B------:R-:W-:Y:S01]  /*0780*/  FADD R12, R37, -R6.reuse ;  /* 0x80000006250c7221 */ /* 0x100fe20000000000 */
[--C-:B------:R-:W-:Y:S01]  /*0790*/  FADD R36, R36, -R6.reuse ;  /* 0x8000000624247221 */ /* 0x100fe20000000000 */
[--C-:B---3--:R-:W-:Y:S01]  /*07a0*/  FADD R24, R24, -R6.reuse ;  /* 0x8000000618187221 */ /* 0x108fe20000000000 */
[----:B-1----:R-:W-:Y:S01]  /*07b0*/  FMUL R19, R19, R8 ;  /* 0x0000000813137220 */ /* 0x002fe20000400000 */
[--C-:B------:R-:W-:Y:S01]  /*07c0*/  FADD R34, R35, -R6.reuse ;  /* 0x8000000623227221 */ /* 0x100fe20000000000 */
[--C-:B------:R-:W-:Y:S01]  /*07d0*/  FADD R28, R33, -R6.reuse ;  /* 0x80000006211c7221 */ /* 0x100fe20000000000 */
[--C-:B------:R-:W-:Y:S01]  /*07e0*/  FADD R26, R27, -R6.reuse ;  /* 0x800000061b1a7221 */ /* 0x100fe20000000000 */
[C---:B------:R-:W-:Y:S01]  /*07f0*/  FMUL R31, R19.reuse, R31 ;  /* 0x0000001f131f7220 */ /* 0x040fe20000400000 */
[C---:B------:R-:W-:Y:S01]  /*0800*/  FMUL R29, R19.reuse, R29 ;  /* 0x0000001d131d7220 */ /* 0x040fe20000400000 */
[C---:B------:R-:W-:Y:S01]  /*0810*/  FMUL R32, R19.reuse, R32 ;  /* 0x0000002013207220 */ /* 0x040fe20000400000 */
[----:B------:R-:W-:Y:S01]  /*0820*/  FMUL R12, R19, R12 ;  /* 0x0000000c130c7220 */ /* 0x000fe20000400000 */
[--C-:B------:R-:W-:Y:S01]  /*0830*/  FADD R18, R23, -R6.reuse ;  /* 0x8000000617127221 */ /* 0x100fe20000000000 */
[--C-:B------:R-:W-:Y:S01]  /*0840*/  FADD R22, R25, -R6.reuse ;  /* 0x8000000619167221 */ /* 0x100fe20000000000 */
[--C-:B------:R-:W-:Y:S01]  /*0850*/  FADD R16, R21, -R6.reuse ;  /* 0x8000000615107221 */ /* 0x100fe20000000000 */
[--C-:B------:R-:W-:Y:S01]  /*0860*/  FADD R14, R15, -R6.reuse ;  /* 0x800000060f0e7221 */ /* 0x100fe20000000000 */
[--C-:B0-----:R-:W-:Y:S01]  /*0870*/  FADD R10, R13, -R6.reuse ;  /* 0x800000060d0a7221 */ /* 0x101fe20000000000 */
[--C-:B------:R-:W-:Y:S01]  /*0880*/  FADD R8, R9, -R6.reuse ;  /* 0x8000000609087221 */ /* 0x100fe20000000000 */
[----:B------:R-:W-:Y:S01]  /*0890*/  FADD R6, R7, -R6 ;  /* 0x8000000607067221 */ /* 0x000fe20000000000 */
[C-C-:B-----5:R-:W-:Y:S01]  /*08a0*/  FFMA R31, R11.reuse, R31, R30.reuse ;  /* 0x0000001f0b1f7223 */ /* 0x160fe2000000001e */
[C-C-:B------:R-:W-:Y:S01]  /*08b0*/  FFMA R29, R11.reuse, R29, R30.reuse ;  /* 0x0000001d0b1d7223 */ /* 0x140fe2000000001e */
[C-C-:B------:R-:W-:Y:S01]  /*08c0*/  FFMA R32, R11.reuse, R32, R30.reuse ;  /* 0x000000200b207223 */ /* 0x140fe2000000001e */
[--C-:B------:R-:W-:Y:S01]  /*08d0*/  FFMA R12, R11, R12, R30.reuse ;  /* 0x0000000c0b0c7223 */ /* 0x100fe2000000001e */
[C---:B------:R-:W-:Y:S01]  /*08e0*/  FMUL R13, R19.reuse, R36 ;  /* 0x00000024130d7220 */ /* 0x040fe20000400000 */
        /* <DEDUP_REMOVED lines=10> */
[----:B------:R-:W-:Y:S01]  /*0990*/  FMUL R19, R19, R6 ;  /* 0x0000000613137220 */ /* 0x000fe20000400000 */
[C-C-:B------:R-:W-:Y:S01]  /*09a0*/  FFMA R13, R11.reuse, R13, R30.reuse ;  /* 0x0000000d0b0d7223 */ /* 0x140fe2000000001e */
[C-C-:B------:R-:W-:Y:S01]  /*09b0*/  FFMA R24, R11.reuse, R24, R30.reuse ;  /* 0x000000180b187223 */ /* 0x140fe2000000001e */
[C-C-:B------:R-:W-:Y:S01]  /*09c0*/  FFMA R27, R11.reuse, R27, R30.reuse ;  /* 0x0000001b0b1b7223 */ /* 0x140fe2000000001e */
[C-C-:B------:R-:W-:Y:S01]  /*09d0*/  FFMA R26, R11.reuse, R37, R30.reuse ;  /* 0x000000250b1a7223 */ /* 0x140fe2000000001e */
[C-C-:B------:R-:W-:Y:S01]  /*09e0*/  FFMA R14, R11.reuse, R35, R30.reuse ;  /* 0x000000230b0e7223 */ /* 0x140fe2000000001e */
[----:B------:R-:W-:Y:S01]  /*09f0*/  FFMA R6, R11, R21, R30 ;  /* 0x000000150b067223 */ /* 0x000fe2000000001e */
[----:B------:R-:W-:-:S02]  /*0a00*/  FSETP.GEU.AND P1, PT, R31, RZ, PT ;  /* 0x000000ff1f00720b */ /* 0x000fc40003f2e000 */
[----:B------:R-:W-:Y:S02]  /*0a10*/  FSETP.GEU.AND P6, PT, R29, RZ, PT ;  /* 0x000000ff1d00720b */ /* 0x000fe40003fce000 */
[----:B------:R-:W-:Y:S02]  /*0a20*/  FSETP.GEU.AND P3, PT, R32, RZ, PT ;  /* 0x000000ff2000720b */ /* 0x000fe40003f6e000 */
[----:B------:R-:W-:Y:S01]  /*0a30*/  FSETP.GEU.AND P5, PT, R12, RZ, PT ;  /* 0x000000ff0c00720b */ /* 0x000fe20003fae000 */
[C-C-:B------:R-:W-:Y:S01]  /*0a40*/  FFMA R28, R11.reuse, R23, R30.reuse ;  /* 0x000000170b1c7223 */ /* 0x140fe2000000001e */
[C-C-:B------:R-:W-:Y:S01]  /*0a50*/  FFMA R25, R11.reuse, R25, R30.reuse ;  /* 0x000000190b197223 */ /* 0x140fe2000000001e */
[C-C-:B------:R-:W-:Y:S01]  /*0a60*/  FFMA R15, R11.reuse, R15, R30.reuse ;  /* 0x0000000f0b0f7223 */ /* 0x140fe2000000001e */
[C-C-:B------:R-:W-:Y:S01]  /*0a70*/  FFMA R33, R11.reuse, R33, R30.reuse ;  /* 0x000000210b217223 */ /* 0x140fe2000000001e */
[--C-:B------:R-:W-:Y:S01]  /*0a80*/  FFMA R7, R11, R7, R30.reuse ;  /* 0x000000070b077223 */ /* 0x100fe2000000001e */
[----:B------:R-:W-:Y:S01]  /*0a90*/  FSEL R31, R31, RZ, P1 ;  /* 0x000000ff1f1f7208 */ /* 0x000fe20000800000 */
[----:B------:R-:W-:Y:S01]  /*0aa0*/  BAR.SYNC.DEFER_BLOCKING 0x0 ;  /* 0x0000000000007b1d */ /* 0x000fe20000010000 */
[----:B------:R-:W-:Y:S01]  /*0ab0*/  FSEL R29, R29, RZ, P6 ;  /* 0x000000ff1d1d7208 */ /* 0x000fe20003000000 */
[----:B------:R-:W-:Y:S01]  /*0ac0*/  FFMA R30, R11, R19, R30 ;  /* 0x000000130b1e7223 */ /* 0x000fe2000000001e */
[----:B------:R-:W-:-:S02]  /*0ad0*/  FSEL R32, R32, RZ, P3 ;  /* 0x000000ff20207208 */ /* 0x000fc40001800000 */
[----:B------:R-:W-:-:S03]  /*0ae0*/  FSEL R12, R12, RZ, P5 ;  /* 0x000000ff0c0c7208 */ /* 0x000fc60002800000 */
[----:B------:R-:W0:Y:S01]  /*0af0*/  LDC.64 R34, c[0x0][0x238] ;  /* 0x00008e00ff227b82 */ /* 0x000e220000000a00 */
[----:B------:R-:W-:Y:S02]  /*0b00*/  FSETP.GEU.AND P4, PT, R13, RZ, PT ;  /* 0x000000ff0d00720b */ /* 0x000fe40003f8e000 */
[----:B------:R-:W-:Y:S02]  /*0b10*/  FSETP.GEU.AND P2, PT, R24, RZ, PT ;  /* 0x000000ff1800720b */ /* 0x000fe40003f4e000 */
[----:B------:R-:W-:Y:S02]  /*0b20*/  FSETP.GEU.AND P1, PT, R27, RZ, PT ;  /* 0x000000ff1b00720b */ /* 0x000fe40003f2e000 */
[----:B------:R-:W-:Y:S02]  /*0b30*/  FSETP.GEU.AND P6, PT, R26, RZ, PT ;  /* 0x000000ff1a00720b */ /* 0x000fe40003fce000 */
[----:B------:R-:W-:Y:S02]  /*0b40*/  FSETP.GEU.AND P3, PT, R14, RZ, PT ;  /* 0x000000ff0e00720b */ /* 0x000fe40003f6e000 */
[----:B------:R-:W-:-:S02]  /*0b50*/  FSETP.GEU.AND P5, PT, R6, RZ, PT ;  /* 0x000000ff0600720b */ /* 0x000fc40003fae000 */
[----:B------:R-:W-:Y:S02]  /*0b60*/  FSEL R27, R27, RZ, P1 ;  /* 0x000000ff1b1b7208 */ /* 0x000fe40000800000 */
[----:B------:R-:W-:Y:S02]  /*0b70*/  FSEL R26, R26, RZ, P6 ;  /* 0x000000ff1a1a7208 */ /* 0x000fe40003000000 */
[----:B------:R-:W-:Y:S02]  /*0b80*/  FSEL R6, R6, RZ, P5 ;  /* 0x000000ff06067208 */ /* 0x000fe40002800000 */
[----:B------:R-:W-:Y:S02]  /*0b90*/  FSEL R13, R13, RZ, P4 ;  /* 0x000000ff0d0d7208 */ /* 0x000fe40002000000 */
[----:B------:R-:W-:Y:S02]  /*0ba0*/  FSEL R14, R14, RZ, P3 ;  /* 0x000000ff0e0e7208 */ /* 0x000fe40001800000 */
[----:B------:R-:W-:-:S02]  /*0bb0*/  FSEL R24, R24, RZ, P2 ;  /* 0x000000ff18187208 */ /* 0x000fc40001000000 */
        /* <DEDUP_REMOVED lines=11> */
[----:B------:R-:W-:Y:S01]  /*0c70*/  FSEL R30, R30, RZ, P2 ;  /* 0x000000ff1e1e7208 */ /* 0x000fe20001000000 */
[----:B------:R-:W-:Y:S04]  /*0c80*/  STS [R17], R31 ;  /* 0x0000001f11007388 */ /* 0x000fe80000000800 */
[----:B------:R-:W-:Y:S04]  /*0c90*/  STS [R17+0x4], R12 ;  /* 0x0000040c11007388 */ /* 0x000fe80000000800 */
        /* <DEDUP_REMOVED lines=13> */
[----:B------:R1:W-:Y:S01]  /*0d70*/  STS [R17+0x3c], R28 ;  /* 0x00003c1c11007388 */ /* 0x0003e20000000800 */
[----:B------:R-:W-:-:S05]  /*0d80*/  LOP3.LUT R9, R4, 0xfc, RZ, 0xc0, !PT ;  /* 0x000000fc04097812 */ /* 0x000fca00078ec0ff */
[----:B------:R-:W-:-:S04]  /*0d90*/  VIADD R9, R9, UR4 ;  /* 0x0000000409097c36 */ /* 0x000fc80008000000 */
[----:B------:R-:W-:Y:S01]  /*0da0*/  IMAD R16, R20, 0x4, R9 ;  /* 0x0000000414107824 */ /* 0x000fe200078e0209 */
[----:B------:R-:W-:Y:S01]  /*0db0*/  BAR.SYNC.DEFER_BLOCKING 0x0 ;  /* 0x0000000000007b1d */ /* 0x000fe20000010000 */
[----:B------:R-:W-:Y:S01]  /*0dc0*/  SHF.R.U32.HI R18, RZ, 0x2, R4 ;  /* 0x00000002ff127819 */ /* 0x000fe20000011604 */
[----:B------:R-:W-:-:S04]  /*0dd0*/  IMAD.SHL.U32 R4, R4, 0x4, RZ ;  /* 0x0000000404047824 */ /* 0x000fc800078e00ff */
[----:B------:R-:W-:Y:S04]  /*0de0*/  LDS R8, [R16] ;  /* 0x0000000010087984 */ /* 0x000fe80000000800 */
[----:B------:R-:W-:Y:S04]  /*0df0*/  LDS R9, [R16+0x4] ;  /* 0x0000040010097984 */ /* 0x000fe80000000800 */
[----:B------:R-:W-:Y:S04]  /*0e00*/  LDS R10, [R16+0x8] ;  /* 0x00000800100a7984 */ /* 0x000fe80000000800 */
[----:B------:R2:W3:Y:S01]  /*0e10*/  LDS R11, [R16+0xc] ;  /* 0x00000c00100b7984 */ /* 0x0004e20000000800 */
[----:B------:R-:W-:-:S02]  /*0e20*/  SGXT.U32 R18, R18, 0x6 ;  /* 0x000000061212781a */ /* 0x000fc40000000000 */
[C---:B------:R-:W-:Y:S02]  /*0e30*/  LOP3.LUT R19, R20.reuse, 0x400, RZ, 0xfc, !PT ;  /* 0x0000040014137812 */ /* 0x040fe400078efcff */
[----:B------:R-:W-:Y:S02]  /*0e40*/  LOP3.LUT R3, R3, 0xc, R4, 0xf8, !PT ;  /* 0x0000000c03037812 */ /* 0x000fe400078ef804 */
[C---:B------:R-:W-:Y:S02]  /*0e50*/  LOP3.LUT R4, R20.reuse, 0x800, RZ, 0xfc, !PT ;  /* 0x0000080014047812 */ /* 0x040fe400078efcff */
[----:B-1----:R-:W-:Y:S02]  /*0e60*/  LOP3.LUT R17, R20, 0xc00, RZ, 0xfc, !PT ;  /* 0x00000c0014117812 */ /* 0x002fe400078efcff */
[----:B------:R-:W-:Y:S02]  /*0e70*/  PRMT R18, R18, 0x6540, R5 ;  /* 0x0000654012127816 */ /* 0x000fe40000000005 */
[----:B------:R-:W-:-:S02]  /*0e80*/  SHF.R.U32.HI R19, RZ, 0x2, R19 ;  /* 0x00000002ff137819 */ /* 0x000fc40000011613 */
[----:B------:R-:W-:Y:S02]  /*0e90*/  ISETP.GE.AND P4, PT, R3, 0x100, PT ;  /* 0x000001000300780c */ /* 0x000fe40003f86270 */
[----:B--2---:R-:W-:Y:S02]  /*0ea0*/  SHF.R.U32.HI R16, RZ, 0x2, R4 ;  /* 0x00000002ff107819 */ /* 0x004fe40000011604 */
[----:B------:R-:W-:Y:S01]  /*0eb0*/  SHF.R.U32.HI R17, RZ, 0x2, R17 ;  /* 0x00000002ff117819 */ /* 0x000fe20000011611 */
[----:B------:R-:W-:Y:S01]  /*0ec0*/  IMAD R3, R18, 0x100, R3 ;  /* 0x0000010012037824 */ /* 0x000fe200078e0203 */
[----:B------:R-:W-:Y:S02]  /*0ed0*/  LOP3.LUT R19, R19, 0x1fc, RZ, 0xc0, !PT ;  /* 0x000001fc13137812 */ /* 0x000fe400078ec0ff */
[----:B------:R-:W-:Y:S02]  /*0ee0*/  LOP3.LUT R16, R16, 0x2fc, RZ, 0xc0, !PT ;  /* 0x000002fc10107812 */ /* 0x000fe400078ec0ff */
[----:B------:R-:W-:Y:S01]  /*0ef0*/  LOP3.LUT R22, R17, 0x3fc, RZ, 0xc0, !PT ;  /* 0x000003fc11167812 */ /* 0x000fe200078ec0ff */
[----:B------:R-:W-:-:S02]  /*0f00*/  VIADD R19, R19, UR4 ;  /* 0x0000000413137c36 */ /* 0x000fc40008000000 */
[----:B0-----:R-:W-:-:S04]  /*0f10*/  IMAD.WIDE R4, R3, 0x4, R34 ;  /* 0x0000000403047825 */ /* 0x001fc800078e0222 */
[----:B------:R-:W-:Y:S02]  /*0f20*/  VIADD R21, R16, UR4 ;  /* 0x0000000410157c36 */ /* 0x000fe40008000000 */
[----:B------:R-:W-:Y:S02]  /*0f30*/  VIADD R23, R22, UR4 ;  /* 0x0000000416177c36 */ /* 0x000fe40008000000 */
[C---:B------:R-:W-:Y:S02]  /*0f40*/  IMAD R36, R20.reuse, 0x4, R19 ;  /* 0x0000000414247824 */ /* 0x040fe400078e0213 */
[C---:B------:R-:W-:Y:S01]  /*0f50*/  IMAD R37, R20.reuse, 0x4, R21 ;  /* 0x0000000414257824 */ /* 0x040fe200078e0215 */
[----:B---3--:R0:W-:Y:S04]  /*0f60*/  @!P4 STG.E.128 desc[UR6][R4.64], R8 ;  /* 0x000000080400c986 */ /* 0x0081e8000c101d06 */
[----:B------:R-:W-:Y:S04]  /*0f70*/  LDS R16, [R36+0x1000] ;  /* 0x0010000024107984 */ /* 0x000fe80000000800 */
[----:B------:R-:W-:Y:S04]  /*0f80*/  LDS R17, [R36+0x1004] ;  /* 0x0010040024117984 */ /* 0x000fe80000000800 */
[----:B------:R-:W-:Y:S04]  /*0f90*/  LDS R18, [R36+0x1008] ;  /* 0x0010080024127984 */ /* 0x000fe80000000800 */
[----:B------:R-:W1:Y:S01]  /*0fa0*/  LDS R19, [R36+0x100c] ;  /* 0x00100c0024137984 */ /* 0x000e620000000800 */
[----:B0-----:R-:W-:-:S03]  /*0fb0*/  IMAD R4, R20, 0x4, R23 ;  /* 0x0000000414047824 */ /* 0x001fc600078e0217 */
[----:B------:R-:W-:Y:S04]  /*0fc0*/  LDS R20, [R37+0x2000] ;  /* 0x0020000025147984 */ /* 0x000fe80000000800 */
[----:B------:R-:W-:Y:S04]  /*0fd0*/  LDS R21, [R37+0x2004] ;  /* 0x0020040025157984 */ /* 0x000fe80000000800 */
[----:B------:R-:W-:Y:S04]  /*0fe0*/  LDS R22, [R37+0x2008] ;  /* 0x0020080025167984 */ /* 0x000fe80000000800 */
[----:B------:R-:W0:Y:S04]  /*0ff0*/  LDS R23, [R37+0x200c] ;  /* 0x00200c0025177984 */ /* 0x000e280000000800 */
[----:B------:R-:W-:Y:S04]  /*1000*/  LDS R8, [R4+0x3000] ;  /* 0x0030000004087984 */ /* 0x000fe80000000800 */
[----:B------:R-:W-:Y:S04]  /*1010*/  LDS R9, [R4+0x3004] ;  /* 0x0030040004097984 */ /* 0x000fe80000000800 */
[----:B------:R-:W-:Y:S04]  /*1020*/  LDS R10, [R4+0x3008] ;  /* 0x00300800040a7984 */ /* 0x000fe80000000800 */
[----:B------:R2:W3:Y:S01]  /*1030*/  LDS R11, [R4+0x300c] ;  /* 0x00300c00040b7984 */ /* 0x0004e20000000800 */
[----:B------:R-:W-:-:S02]  /*1040*/  FSETP.GTU.AND P6, PT, R30, RZ, PT ;  /* 0x000000ff1e00720b */ /* 0x000fc40003fcc000 */
[----:B------:R-:W-:Y:S02]  /*1050*/  FSETP.GTU.AND P5, PT, R33, RZ, PT ;  /* 0x000000ff2100720b */ /* 0x000fe40003fac000 */
[----:B------:R-:W-:Y:S02]  /*1060*/  FSETP.GTU.AND P3, PT, R29, RZ, PT ;  /* 0x000000ff1d00720b */ /* 0x000fe40003f6c000 */
[----:B------:R-:W-:Y:S02]  /*1070*/  SEL R29, RZ, 0x1, P6 ;  /* 0x00000001ff1d7807 */ /* 0x000fe40003000000 */
[----:B------:R-:W-:Y:S02]  /*1080*/  FSETP.GTU.AND P6, PT, R25, RZ, PT ;  /* 0x000000ff1900720b */ /* 0x000fe40003fcc000 */
[----:B------:R-:W-:Y:S02]  /*1090*/  SEL R30, RZ, 0x1, P5 ;  /* 0x00000001ff1e7807 */ /* 0x000fe40002800000 */
[----:B------:R-:W-:-:S02]  /*10a0*/  FSETP.GTU.AND P5, PT, R26, RZ, PT ;  /* 0x000000ff1a00720b */ /* 0x000fc40003fac000 */
[----:B------:R-:W-:Y:S02]  /*10b0*/  FSETP.GTU.AND P2, PT, R31, RZ, PT ;  /* 0x000000ff1f00720b */ /* 0x000fe40003f4c000 */
[----:B------:R-:W-:Y:S02]  /*10c0*/  SEL R31, RZ, 0x1, P6 ;  /* 0x00000001ff1f7807 */ /* 0x000fe40003000000 */
[----:B------:R-:W-:Y:S02]  /*10d0*/  FSETP.GTU.AND P6, PT, R27, RZ, PT ;  /* 0x000000ff1b00720b */ /* 0x000fe40003fcc000 */
[----:B------:R-:W-:Y:S02]  /*10e0*/  SEL R26, RZ, 0x1, P5 ;  /* 0x00000001ff1a7807 */ /* 0x000fe40002800000 */
[----:B------:R-:W-:Y:S02]  /*10f0*/  FSETP.GTU.AND P5, PT, R12, RZ, PT ;  /* 0x000000ff0c00720b */ /* 0x000fe40003fac000 */
[----:B------:R-:W-:-:S02]  /*1100*/  SEL R12, RZ, 0x1, P6 ;  /* 0x00000001ff0c7807 */ /* 0x000fc40003000000 */
[----:B------:R-:W-:Y:S02]  /*1110*/  FSETP.GTU.AND P6, PT, R13, RZ, PT ;  /* 0x000000ff0d00720b */ /* 0x000fe40003fcc000 */
[----:B------:R-:W-:Y:S02]  /*1120*/  SEL R13, RZ, 0x1, P5 ;  /* 0x00000001ff0d7807 */ /* 0x000fe40002800000 */
[----:B------:R-:W-:Y:S01]  /*1130*/  FSETP.GTU.AND P5, PT, R24, RZ, PT ;  /* 0x000000ff1800720b */ /* 0x000fe20003fac000 */
[----:B------:R-:W4:Y:S01]  /*1140*/  S2R R25, SR_TID.X ;  /* 0x0000000000197919 */ /* 0x000f220000002100 */
[----:B------:R-:W-:Y:S01]  /*1150*/  SEL R24, RZ, 0x1, P2 ;  /* 0x00000001ff187807 */ /* 0x000fe20001000000 */
[C---:B------:R-:W-:Y:S01]  /*1160*/  VIADD R5, R3.reuse, 0x4000 ;  /* 0x0000400003057836 */ /* 0x040fe20000000000 */
[----:B------:R-:W-:Y:S01]  /*1170*/  FSETP.GTU.AND P2, PT, R6, RZ, PT ;  /* 0x000000ff0600720b */ /* 0x000fe20003f4c000 */
[C---:B------:R-:W-:Y:S01]  /*1180*/  VIADD R27, R3.reuse, 0x8000 ;  /* 0x00008000031b7836 */ /* 0x040fe20000000000 */
[----:B------:R-:W-:Y:S01]  /*1190*/  FSETP.GTU.AND P1, PT, R32, RZ, PT ;  /* 0x000000ff2000720b */ /* 0x000fe20003f2c000 */
[----:B------:R-:W-:Y:S01]  /*11a0*/  VIADD R33, R3, 0xc000 ;  /* 0x0000c00003217836 */ /* 0x000fe20000000000 */
[----:B------:R-:W-:Y:S01]  /*11b0*/  SEL R32, RZ, 0x1fffe, P2 ;  /* 0x0001fffeff207807 */ /* 0x000fe20001000000 */
[----:B--2---:R-:W-:Y:S01]  /*11c0*/  IMAD.WIDE R4, R5, 0x4, R34 ;  /* 0x0000000405047825 */ /* 0x004fe200078e0222 */
[----:B------:R-:W-:-:S02]  /*11d0*/  SEL R3, RZ, 0x1, P2 ;  /* 0x00000001ff037807 */ /* 0x000fc40001000000 */
[----:B------:R-:W-:Y:S02]  /*11e0*/  SEL R6, RZ, 0x1, P3 ;  /* 0x00000001ff067807 */ /* 0x000fe40001800000 */
[----:B------:R-:W-:Y:S02]  /*11f0*/  FSETP.GTU.AND P2, PT, R15, RZ, PT ;  /* 0x000000ff0f00720b */ /* 0x000fe40003f4c000 */
[----:B------:R-:W-:Y:S01]  /*1200*/  FSETP.GTU.AND P3, PT, R14, RZ, PT ;  /* 0x000000ff0e00720b */ /* 0x000fe20003f6c000 */
[--C-:B------:R-:W-:Y:S01]  /*1210*/  IMAD.WIDE R14, R27, 0x4, R34.reuse ;  /* 0x000000041b0e7825 */ /* 0x100fe200078e0222 */
[----:B-1----:R1:W-:Y:S03]  /*1220*/  @!P4 STG.E.128 desc[UR6][R4.64], R16 ;  /* 0x000000100400c986 */ /* 0x0023e6000c101d06 */
[----:B------:R-:W-:Y:S01]  /*1230*/  IMAD.WIDE R34, R33, 0x4, R34 ;  /* 0x0000000421227825 */ /* 0x000fe200078e0222 */
[----:B0-----:R-:W-:Y:S04]  /*1240*/  @!P4 STG.E.128 desc[UR6][R14.64], R20 ;  /* 0x000000140e00c986 */ /* 0x001fe8000c101d06 */
[----:B---3--:R0:W-:Y:S01]  /*1250*/  @!P4 STG.E.128 desc[UR6][R34.64], R8 ;  /* 0x000000082200c986 */ /* 0x0081e2000c101d06 */
[----:B------:R-:W-:-:S02]  /*1260*/  SEL R27, RZ, 0x1fffe, P2 ;  /* 0x0001fffeff1b7807 */ /* 0x000fc40001000000 */
[----:B-1----:R-:W-:Y:S01]  /*1270*/  SEL R16, RZ, 0x1, P2 ;  /* 0x00000001ff107807 */ /* 0x002fe20001000000 */
[----:B------:R-:W-:Y:S01]  /*1280*/  BAR.SYNC.DEFER_BLOCKING 0x0 ;  /* 0x0000000000007b1d */ /* 0x000fe20000010000 */
[----:B------:R-:W-:-:S04]  /*1290*/  FSETP.GTU.AND P2, PT, R7, RZ, PT ;  /* 0x000000ff0700720b */ /* 0x000fc80003f4c000 */
[----:B------:R-:W-:Y:S01]  /*12a0*/  SEL R4, RZ, 0x1fffe, P2 ;  /* 0x0001fffeff047807 */ /* 0x000fe20001000000 */
[----:B------:R-:W-:Y:S01]  /*12b0*/  IMAD.IADD R31, R31, 0x1, R32 ;  /* 0x000000011f1f7824 */ /* 0x000fe200078e0220 */
[----:B----4-:R-:W-:Y:S01]  /*12c0*/  LOP3.LUT R18, R25, 0xff, RZ, 0xc0, !PT ;  /* 0x000000ff19127812 */ /* 0x010fe200078ec0ff */
[----:B------:R-:W-:Y:S01]  /*12d0*/  IMAD.IADD R27, R30, 0x1, R27 ;  /* 0x000000011e1b7824 */ /* 0x000fe200078e021b */
[----:B------:R-:W-:Y:S01]  /*12e0*/  FSETP.GTU.AND P4, PT, R28, RZ, PT ;  /* 0x000000ff1c00720b */ /* 0x000fe20003f8c000 */
[----:B------:R-:W-:Y:S01]  /*12f0*/  IMAD.IADD R4, R29, 0x1, R4 ;  /* 0x000000011d047824 */ /* 0x000fe200078e0204 */
[----:B------:R-:W-:Y:S02]  /*1300*/  SEL R7, RZ, 0x1, P1 ;  /* 0x00000001ff077807 */ /* 0x000fe40000800000 */
[----:B0-----:R-:W-:Y:S02]  /*1310*/  SEL R8, RZ, 0x1, P2 ;  /* 0x00000001ff087807 */ /* 0x001fe40001000000 */
[----:B------:R-:W-:-:S02]  /*1320*/  SEL R9, RZ, 0x1, P6 ;  /* 0x00000001ff097807 */ /* 0x000fc40003000000 */
[----:B------:R-:W-:Y:S02]  /*1330*/  SEL R5, RZ, 0x1, P3 ;  /* 0x00000001ff057807 */ /* 0x000fe40001800000 */
[----:B------:R-:W-:Y:S02]  /*1340*/  LOP3.LUT R31, R31, 0x1, RZ, 0xc0, !PT ;  /* 0x000000011f1f7812 */ /* 0x000fe400078ec0ff */
[----:B------:R-:W-:Y:S02]  /*1350*/  LOP3.LUT R27, R27, 0x1, RZ, 0xc0, !PT ;  /* 0x000000011b1b7812 */ /* 0x000fe400078ec0ff */
[----:B------:R-:W-:Y:S01]  /*1360*/  LOP3.LUT R10, R4, 0x1, RZ, 0xc0, !PT ;  /* 0x00000001040a7812 */ /* 0x000fe200078ec0ff */
[----:B------:R0:W-:Y:S01]  /*1370*/  STS.U8 [R18+UR4+0x220], R3 ;  /* 0x0002200312007988 */ /* 0x0001e20008000004 */
[----:B------:R-:W-:-:S03]  /*1380*/  SEL R11, RZ, 0x1, P4 ;  /* 0x00000001ff0b7807 */ /* 0x000fc60002000000 */
[----:B------:R-:W-:Y:S01]  /*1390*/  STS.U8 [R18+UR4], R24 ;  /* 0x0000001812007988 */ /* 0x000fe20008000004 */
[----:B0-----:R-:W-:-:S03]  /*13a0*/  SEL R3, RZ, 0x1, P5 ;  /* 0x00000001ff037807 */ /* 0x001fc60002800000 */
[----:B------:R-:W-:Y:S04]  /*13b0*/  STS.U8 [R18+UR4+0x110], R13 ;  /* 0x0001100d12007988 */ /* 0x000fe80008000004 */
        /* <DEDUP_REMOVED lines=12> */
[----:B------:R-:W-:Y:S01]  /*1480*/  STS.U8 [R18+UR4+0xff0], R11 ;  /* 0x000ff00b12007988 */ /* 0x000fe20008000004 */
[----:B------:R-:W-:Y:S06]  /*1490*/  BAR.SYNC.DEFER_BLOCKING 0x0 ;  /* 0x0000000000007b1d */ /* 0x000fec0000010000 */
[----:B------:R-:W0:Y:S01]  /*14a0*/  LDS.128 R4, [R2+UR4] ;  /* 0x0000000402047984 */ /* 0x000e220008000c00 */
[----:B------:R-:W-:Y:S01]  /*14b0*/  ULDC.64 UR4, c[0x0][0x240] ;  /* 0x0000900000047ab9 */ /* 0x000fe20000000a00 */
[----:B0-----:R-:W-:-:S02]  /*14c0*/  PRMT R9, R4, 0x7772, RZ ;  /* 0x0000777204097816 */ /* 0x001fc400000000ff */
[----:B------:R-:W-:Y:S02]  /*14d0*/  PRMT R12, R4, 0x7771, RZ ;  /* 0x00007771040c7816 */ /* 0x000fe400000000ff */
[----:B------:R-:W-:Y:S02]  /*14e0*/  PRMT R11, R6, 0x7772, RZ ;  /* 0x00007772060b7816 */ /* 0x000fe400000000ff */
[----:B------:R-:W-:Y:S02]  /*14f0*/  PRMT R9, R12, 0x5410, R9 ;  /* 0x000054100c097816 */ /* 0x000fe40000000009 */
[----:B------:R-:W-:Y:S02]  /*1500*/  PRMT R2, R6, 0x7771, RZ ;  /* 0x0000777106027816 */ /* 0x000fe400000000ff */
[C---:B------:R-:W-:Y:S02]  /*1510*/  PRMT R14, R7.reuse, 0x7772, RZ ;  /* 0x00007772070e7816 */ /* 0x040fe400000000ff */
[----:B------:R-:W-:-:S02]  /*1520*/  PRMT R15, R7, 0x7771, RZ ;  /* 0x00007771070f7816 */ /* 0x000fc400000000ff */
[----:B------:R-:W-:Y:S02]  /*1530*/  PRMT R8, R4, 0x7770, RZ ;  /* 0x0000777004087816 */ /* 0x000fe400000000ff */
[----:B------:R-:W-:Y:S02]  /*1540*/  LOP3.LUT R9, R9, 0x10001, RZ, 0xc0, !PT ;  /* 0x0001000109097812 */ /* 0x000fe400078ec0ff */
[----:B------:R-:W-:Y:S02]  /*1550*/  PRMT R11, R2, 0x5410, R11 ;  /* 0x00005410020b7816 */ /* 0x000fe4000000000b */
[----:B------:R-:W-:Y:S02]  /*1560*/  PRMT R14, R15, 0x5410, R14 ;  /* 0x000054100f0e7816 */ /* 0x000fe4000000000e */
[----:B------:R-:W-:Y:S02]  /*1570*/  SHF.R.U32.HI R16, RZ, 0x18, R4 ;  /* 0x00000018ff107819 */ /* 0x000fe40000011604 */
[----:B------:R-:W-:-:S02]  /*1580*/  LOP3.LUT R17, R8, 0x1, RZ, 0xc0, !PT ;  /* 0x0000000108117812 */ /* 0x000fc400078ec0ff */
[C---:B------:R-:W-:Y:S02]  /*1590*/  PRMT R4, R5.reuse, 0x7772, RZ ;  /* 0x0000777205047816 */ /* 0x040fe400000000ff */
[----:B------:R-:W-:Y:S02]  /*15a0*/  PRMT R13, R5, 0x7771, RZ ;  /* 0x00007771050d7816 */ /* 0x000fe400000000ff */
[----:B------:R-:W-:Y:S02]  /*15b0*/  LOP3.LUT R8, R9, 0xffff, RZ, 0xc0, !PT ;  /* 0x0000ffff09087812 */ /* 0x000fe400078ec0ff */
[----:B------:R-:W-:Y:S02]  /*15c0*/  PRMT R10, R6, 0x7770, RZ ;  /* 0x00007770060a7816 */ /* 0x000fe400000000ff */
[----:B------:R-:W-:Y:S02]  /*15d0*/  PRMT R12, R7, 0x7770, RZ ;  /* 0x00007770070c7816 */ /* 0x000fe400000000ff */
[----:B------:R-:W-:-:S02]  /*15e0*/  PRMT R3, R5, 0x7770, RZ ;  /* 0x0000777005037816 */ /* 0x000fc400000000ff */
[----:B------:R-:W-:Y:S02]  /*15f0*/  LOP3.LUT R11, R11, 0x10001, RZ, 0xc0, !PT ;  /* 0x000100010b0b7812 */ /* 0x000fe400078ec0ff */
[----:B------:R-:W-:Y:S02]  /*1600*/  LOP3.LUT R14, R14, 0x10001, RZ, 0xc0, !PT ;  /* 0x000100010e0e7812 */ /* 0x000fe400078ec0ff */
[----:B------:R-:W-:Y:S02]  /*1610*/  PRMT R4, R13, 0x5410, R4 ;  /* 0x000054100d047816 */ /* 0x000fe40000000004 */
[----:B------:R-:W-:Y:S02]  /*1620*/  PRMT R2, R17, 0x3340, R8 ;  /* 0x0000334011027816 */ /* 0x000fe40000000008 */
[----:B------:R-:W-:Y:S02]  /*1630*/  SGXT.U32 R8, R16, 0x1 ;  /* 0x000000011008781a */ /* 0x000fe40000000000 */
[----:B------:R-:W-:-:S02]  /*1640*/  LOP3.LUT R13, R10, 0x1, RZ, 0xc0, !PT ;  /* 0x000000010a0d7812 */ /* 0x000fc400078ec0ff */
[----:B------:R-:W-:Y:S02]  /*1650*/  LOP3.LUT R17, R12, 0x1, RZ, 0xc0, !PT ;  /* 0x000000010c117812 */ /* 0x000fe400078ec0ff */
[----:B------:R-:W-:Y:S02]  /*1660*/  LOP3.LUT R16, R3, 0x1, RZ, 0xc0, !PT ;  /* 0x0000000103107812 */ /* 0x000fe400078ec0ff */
[----:B------:R-:W-:Y:S02]  /*1670*/  LOP3.LUT R10, R11, 0xffff, RZ, 0xc0, !PT ;  /* 0x0000ffff0b0a7812 */ /* 0x000fe400078ec0ff */
[----:B------:R-:W-:Y:S02]  /*1680*/  LOP3.LUT R12, R14, 0xffff, RZ, 0xc0, !PT ;  /* 0x0000ffff0e0c7812 */ /* 0x000fe400078ec0ff */
[----:B------:R-:W-:Y:S02]  /*1690*/  SHF.R.U32.HI R7, RZ, 0x18, R7 ;  /* 0x00000018ff077819 */ /* 0x000fe40000011607 */
[----:B------:R-:W-:-:S02]  /*16a0*/  PRMT R3, R9, 0x7732, RZ ;  /* 0x0000773209037816 */ /* 0x000fc400000000ff */
[----:B------:R-:W-:Y:S02]  /*16b0*/  PRMT R14, R14, 0x7732, RZ ;  /* 0x000077320e0e7816 */ /* 0x000fe400000000ff */
[----:B------:R-:W-:Y:S02]  /*16c0*/  SHF.R.U32.HI R5, RZ, 0x18, R5 ;  /* 0x00000018ff057819 */ /* 0x000fe40000011605 */
[----:B------:R-:W-:Y:S02]  /*16d0*/  SHF.R.U32.HI R6, RZ, 0x18, R6 ;  /* 0x00000018ff067819 */ /* 0x000fe40000011606 */
[----:B------:R-:W-:Y:S02]  /*16e0*/  LOP3.LUT R4, R4, 0x10001, RZ, 0xc0, !PT ;  /* 0x0001000104047812 */ /* 0x000fe400078ec0ff */
[----:B------:R-:W-:Y:S02]  /*16f0*/  PRMT R15, R13, 0x3340, R10 ;  /* 0x000033400d0f7816 */ /* 0x000fe4000000000a */
[----:B------:R-:W-:-:S02]  /*1700*/  PRMT R3, R3, 0x3340, R8 ;  /* 0x0000334003037816 */ /* 0x000fc40000000008 */
[----:B------:R-:W-:Y:S01]  /*1710*/  SGXT.U32 R10, R7, 0x1 ;  /* 0x00000001070a781a */ /* 0x000fe20000000000 */
[----:B------:R-:W-:Y:S01]  /*1720*/  IMAD.MOV.U32 R7, RZ, RZ, R14 ;  /* 0x000000ffff077224 */ /* 0x000fe200078e000e */
[----:B------:R-:W-:Y:S02]  /*1730*/  LOP3.LUT R9, R4, 0xffff, RZ, 0xc0, !PT ;  /* 0x0000ffff04097812 */ /* 0x000fe400078ec0ff */
[----:B------:R-:W-:Y:S02]  /*1740*/  SGXT.U32 R8, R5, 0x1 ;  /* 0x000000010508781a */ /* 0x000fe40000000000 */
[----:B------:R-:W-:Y:S02]  /*1750*/  SGXT.U32 R13, R6, 0x1 ;  /* 0x00000001060d781a */ /* 0x000fe40000000000 */
[----:B------:R-:W-:Y:S02]  /*1760*/  PRMT R5, R4, 0x7732, RZ ;  /* 0x0000773204057816 */ /* 0x000fe400000000ff */
[----:B------:R-:W-:-:S02]  /*1770*/  PRMT R6, R11, 0x7732, RZ ;  /* 0x000077320b067816 */ /* 0x000fc400000000ff */
[----:B------:R-:W-:Y:S02]  /*1780*/  IADD3 R4, P1, R0, UR4, RZ ;  /* 0x0000000400047c10 */ /* 0x000fe4000ff3e0ff */
[----:B------:R-:W-:Y:S02]  /*1790*/  PRMT R16, R16, 0x3340, R9 ;  /* 0x0000334010107816 */ /* 0x000fe40000000009 */
[----:B------:R-:W-:Y:S02]  /*17a0*/  PRMT R12, R17, 0x3340, R12 ;  /* 0x00003340110c7816 */ /* 0x000fe4000000000c */
[----:B------:R-:W-:Y:S02]  /*17b0*/  PRMT R9, R5, 0x3340, R8 ;  /* 0x0000334005097816 */ /* 0x000fe40000000008 */
[----:B------:R-:W-:Y:S02]  /*17c0*/  PRMT R6, R6, 0x3340, R13 ;  /* 0x0000334006067816 */ /* 0x000fe4000000000d */
[----:B------:R-:W-:-:S02]  /*17d0*/  PRMT R7, R7, 0x3340, R10 ;  /* 0x0000334007077816 */ /* 0x000fc4000000000a */
[----:B------:R-:W-:Y:S02]  /*17e0*/  LEA.HI.X.SX32 R5, R0, UR5, 0x1, P1 ;  /* 0x0000000500057c11 */ /* 0x000fe400088f0eff */
[----:B------:R-:W-:Y:S02]  /*17f0*/  PRMT R8, R2, 0x5410, R3 ;  /* 0x0000541002087816 */ /* 0x000fe40000000003 */
[----:B------:R-:W-:Y:S02]  /*1800*/  PRMT R9, R16, 0x5410, R9 ;  /* 0x0000541010097816 */ /* 0x000fe40000000009 */
[----:B------:R-:W-:Y:S02]  /*1810*/  PRMT R10, R15, 0x5410, R6 ;  /* 0x000054100f0a7816 */ /* 0x000fe40000000006 */
[----:B------:R-:W-:Y:S01]  /*1820*/  PRMT R11, R12, 0x5410, R7 ;  /* 0x000054100c0b7816 */ /* 0x000fe20000000007 */
[----:B------:R-:W-:Y:S06]  /*1830*/  @P0 EXIT ;  /* 0x000000000000094d */ /* 0x000fec0003800000 */
[----:B------:R-:W-:Y:S01]  /*1840*/  STG.E.128 desc[UR6][R4.64], R8 ;  /* 0x0000000804007986 */ /* 0x000fe2000c101d06 */
[----:B------:R-:W-:Y:S05]  /*1850*/  EXIT ;  /* 0x000000000000794d */ /* 0x000fea0003800000 */
.L_x_0:
[----:B------:R-:W-:-:S00]  /*1860*/  BRA `(.L_x_0) ;  /* 0xfffffffc00fc7947 */ /* 0x000fc0000383ffff */
[----:B------:R-:W-:-:S00]  /*1870*/  NOP ;  /* 0x0000000000007918 */ /* 0x000fc00000000000 */
        /* <DEDUP_REMOVED lines=8> */
.L_x_1:


//--------------------- .nv.global.init           --------------------------
	.section	.nv.global.init,"aw",@progbits
.nv.global.init:
	.type		_$_str,@object
	.size		_$_str,(_$_str_$_2 - _$_str)
_$_str:
        /*0000*/ 	.byte	0x5f, 0x5f, 0x43, 0x55, 0x44, 0x41, 0x5f, 0x46, 0x54, 0x5a, 0x00
	.type		_$_str_$_2,@object
	.size		_$_str_$_2,(.L_1 - _$_str_$_2)
_$_str_$_2:
        /*000b*/ 	.byte	0x5f, 0x5f, 0x43, 0x55, 0x44, 0x41, 0x5f, 0x50, 0x52, 0x45, 0x43, 0x5f, 0x53, 0x51, 0x52, 0x54
        /*001b*/ 	.byte	0x00
.L_1:


//--------------------- .nv.shared.triton_poi_fused__native_batch_norm_legit_no_training_relu_threshold_backward_22 --------------------------
	.section	.nv.shared.triton_poi_fused__native_batch_norm_legit_no_training_relu_threshold_backward_22,"aw",@nobits
	.sectionflags	@""
	.align	16
	.zero		1024


//--------------------- .nv.constant0.triton_poi_fused__native_batch_norm_legit_no_training_relu_threshold_backward_22 --------------------------
	.section	.nv.constant0.triton_poi_fused__native_batch_norm_legit_no_training_relu_threshold_backward_22,"a",@progbits
	.sectionflags	@""
	.align	4
.nv.constant0.triton_poi_fused__native_batch_norm_legit_no_training_relu_threshold_backward_22:
	.zero		592
